//
// Generated by NVIDIA NVVM Compiler
//
// Compiler Build ID: CL-36424714
// Cuda compilation tools, release 13.0, V13.0.88
// Based on NVVM 20.0.0
//

.version 9.0
.target sm_100
.address_size 64

	// .globl	_Z12TransposeMulPfS_i

.visible .entry _Z12TransposeMulPfS_i(
	.param .u64 .ptr .align 1 _Z12TransposeMulPfS_i_param_0,
	.param .u64 .ptr .align 1 _Z12TransposeMulPfS_i_param_1,
	.param .u32 _Z12TransposeMulPfS_i_param_2
)
{
	.reg .pred 	%p<2>;
	.reg .b32 	%r<13>;
	.reg .b32 	%f<2>;
	.reg .b64 	%rd<9>;

	ld.param.u64 	%rd1, [_Z12TransposeMulPfS_i_param_0];
	ld.param.u64 	%rd2, [_Z12TransposeMulPfS_i_param_1];
	ld.param.u32 	%r3, [_Z12TransposeMulPfS_i_param_2];
	mov.u32 	%r4, %ctaid.y;
	mov.u32 	%r5, %ntid.y;
	mov.u32 	%r6, %tid.y;
	mad.lo.s32 	%r1, %r4, %r5, %r6;
	mov.u32 	%r7, %ctaid.x;
	mov.u32 	%r8, %ntid.x;
	mov.u32 	%r9, %tid.x;
	mad.lo.s32 	%r2, %r7, %r8, %r9;
	max.s32 	%r10, %r1, %r2;
	setp.ge.s32 	%p1, %r10, %r3;
	@%p1 bra 	$L__BB0_2;
	cvta.to.global.u64 	%rd3, %rd1;
	cvta.to.global.u64 	%rd4, %rd2;
	mad.lo.s32 	%r11, %r3, %r2, %r1;
	mul.wide.s32 	%rd5, %r11, 4;
	add.s64 	%rd6, %rd3, %rd5;
	ld.global.f32 	%f1, [%rd6];
	mad.lo.s32 	%r12, %r3, %r1, %r2;
	mul.wide.s32 	%rd7, %r12, 4;
	add.s64 	%rd8, %rd4, %rd7;
	st.global.f32 	[%rd8], %f1;
$L__BB0_2:
	ret;

}
	// .globl	_Z9MatrixMulPfS_S_i
.visible .entry _Z9MatrixMulPfS_S_i(
	.param .u64 .ptr .align 1 _Z9MatrixMulPfS_S_i_param_0,
	.param .u64 .ptr .align 1 _Z9MatrixMulPfS_S_i_param_1,
	.param .u64 .ptr .align 1 _Z9MatrixMulPfS_S_i_param_2,
	.param .u32 _Z9MatrixMulPfS_S_i_param_3
)
{
	.reg .pred 	%p<10>;
	.reg .b32 	%r<40>;
	.reg .b32 	%f<67>;
	.reg .b64 	%rd<67>;

	ld.param.u64 	%rd14, [_Z9MatrixMulPfS_S_i_param_0];
	ld.param.u64 	%rd15, [_Z9MatrixMulPfS_S_i_param_1];
	ld.param.u32 	%r18, [_Z9MatrixMulPfS_S_i_param_3];
	cvta.to.global.u64 	%rd1, %rd15;
	cvta.to.global.u64 	%rd2, %rd14;
	mov.u32 	%r19, %ctaid.y;
	mov.u32 	%r20, %ntid.y;
	mov.u32 	%r21, %tid.y;
	mad.lo.s32 	%r1, %r19, %r20, %r21;
	mov.u32 	%r22, %ctaid.x;
	mov.u32 	%r23, %ntid.x;
	mov.u32 	%r24, %tid.x;
	mad.lo.s32 	%r2, %r22, %r23, %r24;
	max.s32 	%r25, %r1, %r2;
	setp.ge.s32 	%p1, %r25, %r18;
	@%p1 bra 	$L__BB1_13;
	mul.lo.s32 	%r3, %r18, %r1;
	and.b32  	%r4, %r18, 7;
	setp.lt.u32 	%p2, %r18, 8;
	mov.f32 	%f66, 0f00000000;
	mov.b32 	%r38, 0;
	@%p2 bra 	$L__BB1_4;
	and.b32  	%r38, %r18, 2147483640;
	neg.s32 	%r36, %r38;
	mul.wide.s32 	%rd16, %r18, 4;
	add.s64 	%rd3, %rd1, %rd16;
	shl.b32 	%r7, %r18, 3;
	mul.wide.s32 	%rd17, %r18, 8;
	add.s64 	%rd4, %rd1, %rd17;
	mul.wide.s32 	%rd18, %r18, 12;
	add.s64 	%rd5, %rd1, %rd18;
	mul.wide.s32 	%rd19, %r18, 16;
	add.s64 	%rd6, %rd1, %rd19;
	mul.wide.s32 	%rd20, %r18, 20;
	add.s64 	%rd7, %rd1, %rd20;
	mul.wide.s32 	%rd21, %r18, 24;
	add.s64 	%rd8, %rd1, %rd21;
	mul.wide.s32 	%rd22, %r18, 28;
	add.s64 	%rd9, %rd1, %rd22;
	mul.wide.u32 	%rd23, %r3, 4;
	add.s64 	%rd24, %rd23, %rd2;
	add.s64 	%rd66, %rd24, 16;
	mov.f32 	%f66, 0f00000000;
	mov.u32 	%r35, %r2;
$L__BB1_3:
	.pragma "nounroll";
	mul.wide.s32 	%rd25, %r35, 4;
	add.s64 	%rd26, %rd3, %rd25;
	add.s64 	%rd27, %rd4, %rd25;
	add.s64 	%rd28, %rd5, %rd25;
	add.s64 	%rd29, %rd6, %rd25;
	add.s64 	%rd30, %rd7, %rd25;
	add.s64 	%rd31, %rd8, %rd25;
	add.s64 	%rd32, %rd9, %rd25;
	add.s64 	%rd33, %rd1, %rd25;
	ld.global.f32 	%f16, [%rd66+-16];
	ld.global.f32 	%f17, [%rd33];
	fma.rn.f32 	%f18, %f16, %f17, %f66;
	ld.global.f32 	%f19, [%rd66+-12];
	ld.global.f32 	%f20, [%rd26];
	fma.rn.f32 	%f21, %f19, %f20, %f18;
	ld.global.f32 	%f22, [%rd66+-8];
	ld.global.f32 	%f23, [%rd27];
	fma.rn.f32 	%f24, %f22, %f23, %f21;
	ld.global.f32 	%f25, [%rd66+-4];
	ld.global.f32 	%f26, [%rd28];
	fma.rn.f32 	%f27, %f25, %f26, %f24;
	ld.global.f32 	%f28, [%rd66];
	ld.global.f32 	%f29, [%rd29];
	fma.rn.f32 	%f30, %f28, %f29, %f27;
	ld.global.f32 	%f31, [%rd66+4];
	ld.global.f32 	%f32, [%rd30];
	fma.rn.f32 	%f33, %f31, %f32, %f30;
	ld.global.f32 	%f34, [%rd66+8];
	ld.global.f32 	%f35, [%rd31];
	fma.rn.f32 	%f36, %f34, %f35, %f33;
	ld.global.f32 	%f37, [%rd66+12];
	ld.global.f32 	%f38, [%rd32];
	fma.rn.f32 	%f66, %f37, %f38, %f36;
	add.s32 	%r36, %r36, 8;
	add.s32 	%r35, %r35, %r7;
	add.s64 	%rd66, %rd66, 32;
	setp.ne.s32 	%p3, %r36, 0;
	@%p3 bra 	$L__BB1_3;
$L__BB1_4:
	setp.eq.s32 	%p4, %r4, 0;
	@%p4 bra 	$L__BB1_12;
	and.b32  	%r13, %r18, 3;
	setp.lt.u32 	%p5, %r4, 4;
	@%p5 bra 	$L__BB1_7;
	add.s32 	%r27, %r38, %r3;
	mul.wide.u32 	%rd34, %r27, 4;
	add.s64 	%rd35, %rd2, %rd34;
	ld.global.f32 	%f40, [%rd35];
	mad.lo.s32 	%r28, %r38, %r18, %r2;
	mul.wide.s32 	%rd36, %r28, 4;
	add.s64 	%rd37, %rd1, %rd36;
	ld.global.f32 	%f41, [%rd37];
	fma.rn.f32 	%f42, %f40, %f41, %f66;
	cvt.u64.u32 	%rd38, %r3;
	cvt.u64.u32 	%rd39, %r38;
	add.s64 	%rd40, %rd39, %rd38;
	shl.b64 	%rd41, %rd40, 2;
	add.s64 	%rd42, %rd2, %rd41;
	ld.global.f32 	%f43, [%rd42+4];
	mul.wide.s32 	%rd43, %r18, 4;
	add.s64 	%rd44, %rd37, %rd43;
	ld.global.f32 	%f44, [%rd44];
	fma.rn.f32 	%f45, %f43, %f44, %f42;
	ld.global.f32 	%f46, [%rd42+8];
	add.s64 	%rd45, %rd44, %rd43;
	ld.global.f32 	%f47, [%rd45];
	fma.rn.f32 	%f48, %f46, %f47, %f45;
	ld.global.f32 	%f49, [%rd42+12];
	add.s64 	%rd46, %rd45, %rd43;
	ld.global.f32 	%f50, [%rd46];
	fma.rn.f32 	%f66, %f49, %f50, %f48;
	add.s32 	%r38, %r38, 4;
$L__BB1_7:
	setp.eq.s32 	%p6, %r13, 0;
	@%p6 bra 	$L__BB1_12;
	setp.eq.s32 	%p7, %r13, 1;
	@%p7 bra 	$L__BB1_10;
	add.s32 	%r29, %r38, %r3;
	mul.wide.u32 	%rd47, %r29, 4;
	add.s64 	%rd48, %rd2, %rd47;
	ld.global.f32 	%f52, [%rd48];
	mad.lo.s32 	%r30, %r38, %r18, %r2;
	mul.wide.s32 	%rd49, %r30, 4;
	add.s64 	%rd50, %rd1, %rd49;
	ld.global.f32 	%f53, [%rd50];
	fma.rn.f32 	%f54, %f52, %f53, %f66;
	cvt.u64.u32 	%rd51, %r3;
	cvt.u64.u32 	%rd52, %r38;
	add.s64 	%rd53, %rd52, %rd51;
	shl.b64 	%rd54, %rd53, 2;
	add.s64 	%rd55, %rd2, %rd54;
	ld.global.f32 	%f55, [%rd55+4];
	mul.wide.s32 	%rd56, %r18, 4;
	add.s64 	%rd57, %rd50, %rd56;
	ld.global.f32 	%f56, [%rd57];
	fma.rn.f32 	%f66, %f55, %f56, %f54;
	add.s32 	%r38, %r38, 2;
$L__BB1_10:
	and.b32  	%r31, %r18, 1;
	setp.eq.b32 	%p8, %r31, 1;
	not.pred 	%p9, %p8;
	@%p9 bra 	$L__BB1_12;
	add.s32 	%r32, %r38, %r3;
	mul.wide.u32 	%rd58, %r32, 4;
	add.s64 	%rd59, %rd2, %rd58;
	ld.global.f32 	%f57, [%rd59];
	mad.lo.s32 	%r33, %r38, %r18, %r2;
	mul.wide.s32 	%rd60, %r33, 4;
	add.s64 	%rd61, %rd1, %rd60;
	ld.global.f32 	%f58, [%rd61];
	fma.rn.f32 	%f66, %f57, %f58, %f66;
$L__BB1_12:
	ld.param.u64 	%rd65, [_Z9MatrixMulPfS_S_i_param_2];
	add.s32 	%r34, %r3, %r2;
	cvta.to.global.u64 	%rd62, %rd65;
	mul.wide.s32 	%rd63, %r34, 4;
	add.s64 	%rd64, %rd62, %rd63;
	st.global.f32 	[%rd64], %f66;
$L__BB1_13:
	ret;

}


// ===== COMPILED SASS (sm_100) =====

	.target	sm_100

	.elftype	@"ET_EXEC"


//--------------------- .note.nv.tkinfo           --------------------------
	.section	.note.nv.tkinfo,"",@"SHT_NOTE"
	.sectionflags	@"SHF_NOTE_NV_TKINFO"
	.tkinfo
        /*0018*/ 	.word	0x00000002
        /*0030*/ 	.string	""
        /*0030*/ 	.string	"ptxas"
        /*0030*/ 	.string	"Cuda compilation tools, release 13.0, V13.0.88"
        /*0030*/ 	.string	"Build cuda_13.0.r13.0/compiler.36424714_0"
        /*0030*/ 	.string	"-arch sm_100 -m 64 "



//--------------------- .note.nv.cuinfo           --------------------------
	.section	.note.nv.cuinfo,"",@"SHT_NOTE"
	.sectionflags	@"SHF_NOTE_NV_CUINFO"
        /*0018*/ 	.short	0x0002
        /*001a*/ 	.short	0x0064
        /*001c*/ 	.short	0x0082
	.zero		2


//--------------------- .nv.info                  --------------------------
	.section	.nv.info,"",@"SHT_CUDA_INFO"
	.align	4


	//----- nvinfo : EIATTR_REGCOUNT
	.align		4
        /*0000*/ 	.byte	0x04, 0x2f
        /*0002*/ 	.short	(.L_1 - .L_0)
	.align		4
.L_0:
        /*0004*/ 	.word	index@(_Z12TransposeMulPfS_i)
        /*0008*/ 	.word	0x0000000a


	//----- nvinfo : EIATTR_FRAME_SIZE
	.align		4
.L_1:
        /*000c*/ 	.byte	0x04, 0x11
        /*000e*/ 	.short	(.L_3 - .L_2)
	.align		4
.L_2:
        /*0010*/ 	.word	index@(_Z12TransposeMulPfS_i)
        /*0014*/ 	.word	0x00000000


	//----- nvinfo : EIATTR_REGCOUNT
	.align		4
.L_3:
        /*0018*/ 	.byte	0x04, 0x2f
        /*001a*/ 	.short	(.L_5 - .L_4)
	.align		4
.L_4:
        /*001c*/ 	.word	index@(_Z9MatrixMulPfS_S_i)
        /*0020*/ 	.word	0x0000001e


	//----- nvinfo : EIATTR_FRAME_SIZE
	.align		4
.L_5:
        /*0024*/ 	.byte	0x04, 0x11
        /*0026*/ 	.short	(.L_7 - .L_6)
	.align		4
.L_6:
        /*0028*/ 	.word	index@(_Z9MatrixMulPfS_S_i)
        /*002c*/ 	.word	0x00000000


	//----- nvinfo : EIATTR_MIN_STACK_SIZE
	.align		4
.L_7:
        /*0030*/ 	.byte	0x04, 0x12
        /*0032*/ 	.short	(.L_9 - .L_8)
	.align		4
.L_8:
        /*0034*/ 	.word	index@(_Z9MatrixMulPfS_S_i)
        /*0038*/ 	.word	0x00000000


	//----- nvinfo : EIATTR_MIN_STACK_SIZE
	.align		4
.L_9:
        /*003c*/ 	.byte	0x04, 0x12
        /*003e*/ 	.short	(.L_11 - .L_10)
	.align		4
.L_10:
        /*0040*/ 	.word	index@(_Z12TransposeMulPfS_i)
        /*0044*/ 	.word	0x00000000
.L_11:


//--------------------- .nv.compat                --------------------------
	.section	.nv.compat,"",@"SHT_CUDA_COMPAT_INFO"
	.align	4
        /*0000*/ 	.byte	0x02, 0x09, 0x00, 0x00, 0x02, 0x02, 0x01, 0x00, 0x02, 0x05, 0x05, 0x00, 0x03, 0x07, 0x01, 0x01
        /*0010*/ 	.byte	0x02, 0x03, 0x00, 0x00, 0x02, 0x06, 0x01, 0x00, 0x04, 0x0b, 0x08, 0x00, 0x09, 0x00, 0x00, 0x00
        /*0020*/ 	.byte	0x00, 0x00, 0x00, 0x00


//--------------------- .nv.info._Z9MatrixMulPfS_S_i --------------------------
	.section	.nv.info._Z9MatrixMulPfS_S_i,"",@"SHT_CUDA_INFO"
	.sectionflags	@""
	.align	4


	//----- nvinfo : EIATTR_CUDA_API_VERSION
	.align		4
        /*0000*/ 	.byte	0x04, 0x37
        /*0002*/ 	.short	(.L_13 - .L_12)
.L_12:
        /*0004*/ 	.word	0x00000082


	//----- nvinfo : EIATTR_KPARAM_INFO
	.align		4
.L_13:
        /*0008*/ 	.byte	0x04, 0x17
        /*000a*/ 	.short	(.L_15 - .L_14)
.L_14:
        /*000c*/ 	.word	0x00000000
        /*0010*/ 	.short	0x0003
        /*0012*/ 	.short	0x0018
        /*0014*/ 	.byte	0x00, 0xf0, 0x11, 0x00


	//----- nvinfo : EIATTR_KPARAM_INFO
	.align		4
.L_15:
        /*0018*/ 	.byte	0x04, 0x17
        /*001a*/ 	.short	(.L_17 - .L_16)
.L_16:
        /*001c*/ 	.word	0x00000000
        /*0020*/ 	.short	0x0002
        /*0022*/ 	.short	0x0010
        /*0024*/ 	.byte	0x00, 0xf5, 0x21, 0x00


	//----- nvinfo : EIATTR_KPARAM_INFO
	.align		4
.L_17:
        /*0028*/ 	.byte	0x04, 0x17
        /*002a*/ 	.short	(.L_19 - .L_18)
.L_18:
        /*002c*/ 	.word	0x00000000
        /*0030*/ 	.short	0x0001
        /*0032*/ 	.short	0x0008
        /*0034*/ 	.byte	0x00, 0xf5, 0x21, 0x00


	//----- nvinfo : EIATTR_KPARAM_INFO
	.align		4
.L_19:
        /*0038*/ 	.byte	0x04, 0x17
        /*003a*/ 	.short	(.L_21 - .L_20)
.L_20:
        /*003c*/ 	.word	0x00000000
        /*0040*/ 	.short	0x0000
        /*0042*/ 	.short	0x0000
        /*0044*/ 	.byte	0x00, 0xf5, 0x21, 0x00


	//----- nvinfo : EIATTR_SPARSE_MMA_MASK
	.align		4
.L_21:
        /*0048*/ 	.byte	0x03, 0x50
        /*004a*/ 	.short	0x0000


	//----- nvinfo : EIATTR_MAXREG_COUNT
	.align		4
        /*004c*/ 	.byte	0x03, 0x1b
        /*004e*/ 	.short	0x00ff


	//----- nvinfo : EIATTR_MERCURY_ISA_VERSION
	.align		4
        /*0050*/ 	.byte	0x03, 0x5f
        /*0052*/ 	.short	0x0101


	//----- nvinfo : EIATTR_VRC_CTA_INIT_COUNT
	.align		4
        /*0054*/ 	.byte	0x02, 0x4a
	.zero		1
	.zero		1


	//----- nvinfo : EIATTR_EXIT_INSTR_OFFSETS
	.align		4
        /*0058*/ 	.byte	0x04, 0x1c
        /*005a*/ 	.short	(.L_23 - .L_22)


	//   ....[0]....
.L_22:
        /*005c*/ 	.word	0x000000c0


	//   ....[1]....
        /*0060*/ 	.word	0x00000a90


	//----- nvinfo : EIATTR_CBANK_PARAM_SIZE
	.align		4
.L_23:
        /*0064*/ 	.byte	0x03, 0x19
        /*0066*/ 	.short	0x001c


	//----- nvinfo : EIATTR_PARAM_CBANK
	.align		4
        /*0068*/ 	.byte	0x04, 0x0a
        /*006a*/ 	.short	(.L_25 - .L_24)
	.align		4
.L_24:
        /*006c*/ 	.word	index@(.nv.constant0._Z9MatrixMulPfS_S_i)
        /*0070*/ 	.short	0x0380
        /*0072*/ 	.short	0x001c


	//----- nvinfo : EIATTR_SW_WAR
	.align		4
.L_25:
        /*0074*/ 	.byte	0x04, 0x36
        /*0076*/ 	.short	(.L_27 - .L_26)
.L_26:
        /*0078*/ 	.word	0x00000008
.L_27:


//--------------------- .nv.info._Z12TransposeMulPfS_i --------------------------
	.section	.nv.info._Z12TransposeMulPfS_i,"",@"SHT_CUDA_INFO"
	.sectionflags	@""
	.align	4


	//----- nvinfo : EIATTR_CUDA_API_VERSION
	.align		4
        /*0000*/ 	.byte	0x04, 0x37
        /*0002*/ 	.short	(.L_29 - .L_28)
.L_28:
        /*0004*/ 	.word	0x00000082


	//----- nvinfo : EIATTR_KPARAM_INFO
	.align		4
.L_29:
        /*0008*/ 	.byte	0x04, 0x17
        /*000a*/ 	.short	(.L_31 - .L_30)
.L_30:
        /*000c*/ 	.word	0x00000000
        /*0010*/ 	.short	0x0002
        /*0012*/ 	.short	0x0010
        /*0014*/ 	.byte	0x00, 0xf0, 0x11, 0x00


	//----- nvinfo : EIATTR_KPARAM_INFO
	.align		4
.L_31:
        /*0018*/ 	.byte	0x04, 0x17
        /*001a*/ 	.short	(.L_33 - .L_32)
.L_32:
        /*001c*/ 	.word	0x00000000
        /*0020*/ 	.short	0x0001
        /*0022*/ 	.short	0x0008
        /*0024*/ 	.byte	0x00, 0xf5, 0x21, 0x00


	//----- nvinfo : EIATTR_KPARAM_INFO
	.align		4
.L_33:
        /*0028*/ 	.byte	0x04, 0x17
        /*002a*/ 	.short	(.L_35 - .L_34)
.L_34:
        /*002c*/ 	.word	0x00000000
        /*0030*/ 	.short	0x0000
        /*0032*/ 	.short	0x0000
        /*0034*/ 	.byte	0x00, 0xf5, 0x21, 0x00


	//----- nvinfo : EIATTR_SPARSE_MMA_MASK
	.align		4
.L_35:
        /*0038*/ 	.byte	0x03, 0x50
        /*003a*/ 	.short	0x0000


	//----- nvinfo : EIATTR_MAXREG_COUNT
	.align		4
        /*003c*/ 	.byte	0x03, 0x1b
        /*003e*/ 	.short	0x00ff


	//----- nvinfo : EIATTR_MERCURY_ISA_VERSION
	.align		4
        /*0040*/ 	.byte	0x03, 0x5f
        /*0042*/ 	.short	0x0101


	//----- nvinfo : EIATTR_VRC_CTA_INIT_COUNT
	.align		4
        /*0044*/ 	.byte	0x02, 0x4a
	.zero		1
	.zero		1


	//----- nvinfo : EIATTR_EXIT_INSTR_OFFSETS
	.align		4
        /*0048*/ 	.byte	0x04, 0x1c
        /*004a*/ 	.short	(.L_37 - .L_36)


	//   ....[0]....
.L_36:
        /*004c*/ 	.word	0x000000c0


	//   ....[1]....
        /*0050*/ 	.word	0x00000160


	//----- nvinfo : EIATTR_CBANK_PARAM_SIZE
	.align		4
.L_37:
        /*0054*/ 	.byte	0x03, 0x19
        /*0056*/ 	.short	0x0014


	//----- nvinfo : EIATTR_PARAM_CBANK
	.align		4
        /*0058*/ 	.byte	0x04, 0x0a
        /*005a*/ 	.short	(.L_39 - .L_38)
	.align		4
.L_38:
        /*005c*/ 	.word	index@(.nv.constant0._Z12TransposeMulPfS_i)
        /*0060*/ 	.short	0x0380
        /*0062*/ 	.short	0x0014


	//----- nvinfo : EIATTR_SW_WAR
	.align		4
.L_39:
        /*0064*/ 	.byte	0x04, 0x36
        /*0066*/ 	.short	(.L_41 - .L_40)
.L_40:
        /*0068*/ 	.word	0x00000008
.L_41:


//--------------------- .nv.callgraph             --------------------------
	.section	.nv.callgraph,"",@"SHT_CUDA_CALLGRAPH"
	.align	4
	.sectionentsize	8
	.align		4
        /*0000*/ 	.word	0x00000000
	.align		4
        /*0004*/ 	.word	0xffffffff
	.align		4
        /*0008*/ 	.word	0x00000000
	.align		4
        /*000c*/ 	.word	0xfffffffe
	.align		4
        /*0010*/ 	.word	0x00000000
	.align		4
        /*0014*/ 	.word	0xfffffffd
	.align		4
        /*0018*/ 	.word	0x00000000
	.align		4
        /*001c*/ 	.word	0xfffffffc


//--------------------- .text._Z9MatrixMulPfS_S_i --------------------------
	.section	.text._Z9MatrixMulPfS_S_i,"ax",@progbits
	.align	128
        .global         _Z9MatrixMulPfS_S_i
        .type           _Z9MatrixMulPfS_S_i,@function
        .size           _Z9MatrixMulPfS_S_i,(.L_x_6 - _Z9MatrixMulPfS_S_i)
        .other          _Z9MatrixMulPfS_S_i,@"STO_CUDA_ENTRY STV_DEFAULT"
_Z9MatrixMulPfS_S_i:
.text._Z9MatrixMulPfS_S_i:
[----:B------:R-:W-:Y:S01]  /*0000*/  LDC R1, c[0x0][0x37c] ;  /* 0x0000df00ff017b82 */ /* 0x000fe20000000800 */
[----:B------:R-:W0:Y:S07]  /*0010*/  S2R R0, SR_TID.Y ;  /* 0x0000000000007919 */ /* 0x000e2e0000002200 */
[----:B------:R-:W0:Y:S01]  /*0020*/  S2UR UR4, SR_CTAID.Y ;  /* 0x00000000000479c3 */ /* 0x000e220000002600 */
[----:B------:R-:W1:Y:S01]  /*0030*/  LDCU UR20, c[0x0][0x398] ;  /* 0x00007300ff1477ac */ /* 0x000e620008000800 */
[----:B------:R-:W2:Y:S06]  /*0040*/  S2R R3, SR_TID.X ;  /* 0x0000000000037919 */ /* 0x000eac0000002100 */
[----:B------:R-:W0:Y:S08]  /*0050*/  LDC R13, c[0x0][0x364] ;  /* 0x0000d900ff0d7b82 */ /* 0x000e300000000800 */
[----:B------:R-:W2:Y:S08]  /*0060*/  S2UR UR5, SR_CTAID.X ;  /* 0x00000000000579c3 */ /* 0x000eb00000002500 */
[----:B------:R-:W2:Y:S01]  /*0070*/  LDC R2, c[0x0][0x360] ;  /* 0x0000d800ff027b82 */ /* 0x000ea20000000800 */
[----:B0-----:R-:W-:-:S02]  /*0080*/  IMAD R13, R13, UR4, R0 ;  /* 0x000000040d0d7c24 */ /* 0x001fc4000f8e0200 */
[----:B--2---:R-:W-:-:S05]  /*0090*/  IMAD R0, R2, UR5, R3 ;  /* 0x0000000502007c24 */ /* 0x004fca000f8e0203 */
[----:B------:R-:W-:-:S04]  /*00a0*/  VIMNMX R2, PT, PT, R13, R0, !PT ;  /* 0x000000000d027248 */ /* 0x000fc80007fe0100 */
[----:B-1----:R-:W-:-:S13]  /*00b0*/  ISETP.GE.AND P0, PT, R2, UR20, PT ;  /* 0x0000001402007c0c */ /* 0x002fda000bf06270 */
[----:B------:R-:W-:Y:S05]  /*00c0*/  @P0 EXIT ;  /* 0x000000000000094d */ /* 0x000fea0003800000 */
[----:B------:R-:W-:Y:S01]  /*00d0*/  UISETP.GE.U32.AND UP0, UPT, UR20, 0x8, UPT ;  /* 0x000000081400788c */ /* 0x000fe2000bf06070 */
[----:B------:R-:W-:Y:S02]  /*00e0*/  HFMA2 R12, -RZ, RZ, 0, 0 ;  /* 0x00000000ff0c7431 */ /* 0x000fe400000001ff */
[----:B------:R-:W-:Y:S01]  /*00f0*/  IMAD R13, R13, UR20, RZ ;  /* 0x000000140d0d7c24 */ /* 0x000fe2000f8e02ff */
[----:B------:R-:W-:Y:S01]  /*0100*/  UMOV UR4, URZ ;  /* 0x000000ff00047c82 */ /* 0x000fe20008000000 */
[----:B------:R-:W0:Y:S04]  /*0110*/  LDCU.64 UR18, c[0x0][0x358] ;  /* 0x00006b00ff1277ac */ /* 0x000e280008000a00 */
[----:B------:R-:W-:Y:S05]  /*0120*/  BRA.U !UP0, `(.L_x_0) ;  /* 0x0000000508047547 */ /* 0x000fea000b800000 */
[----:B------:R-:W1:Y:S01]  /*0130*/  LDCU.128 UR24, c[0x0][0x380] ;  /* 0x00007000ff1877ac */ /* 0x000e620008000c00 */
[----:B------:R-:W-:Y:S02]  /*0140*/  MOV R12, RZ ;  /* 0x000000ff000c7202 */ /* 0x000fe40000000f00 */
[----:B------:R-:W-:Y:S01]  /*0150*/  MOV R14, R0 ;  /* 0x00000000000e7202 */ /* 0x000fe20000000f00 */
[----:B------:R-:W-:-:S04]  /*0160*/  ULOP3.LUT UR4, UR20, 0x7ffffff8, URZ, 0xc0, !UPT ;  /* 0x7ffffff814047892 */ /* 0x000fc8000f8ec0ff */
[----:B------:R-:W-:Y:S01]  /*0170*/  UIADD3 UR5, UPT, UPT, -UR4, URZ, URZ ;  /* 0x000000ff04057290 */ /* 0x000fe2000fffe1ff */
[----:B-1----:R-:W-:Y:S01]  /*0180*/  MOV R2, UR24 ;  /* 0x0000001800027c02 */ /* 0x002fe20008000f00 */
[----:B------:R-:W-:Y:S01]  /*0190*/  UIMAD.WIDE UR6, UR20, 0x8, UR26 ;  /* 0x00000008140678a5 */ /* 0x000fe2000f8e021a */
[----:B------:R-:W-:Y:S01]  /*01a0*/  MOV R3, UR25 ;  /* 0x0000001900037c02 */ /* 0x000fe20008000f00 */
[----:B------:R-:W-:Y:S02]  /*01b0*/  UIMAD.WIDE UR8, UR20, 0xc, UR26 ;  /* 0x0000000c140878a5 */ /* 0x000fe4000f8e021a */
[----:B------:R-:W-:Y:S01]  /*01c0*/  UIMAD.WIDE UR10, UR20, 0x10, UR26 ;  /* 0x00000010140a78a5 */ /* 0x000fe2000f8e021a */
[----:B------:R-:W-:Y:S01]  /*01d0*/  IMAD.WIDE.U32 R2, R13, 0x4, R2 ;  /* 0x000000040d027825 */ /* 0x000fe200078e0002 */
[----:B------:R-:W-:Y:S02]  /*01e0*/  UIMAD.WIDE UR12, UR20, 0x14, UR26 ;  /* 0x00000014140c78a5 */ /* 0x000fe4000f8e021a */
[----:B------:R-:W-:Y:S01]  /*01f0*/  UIMAD.WIDE UR14, UR20, 0x18, UR26 ;  /* 0x00000018140e78a5 */ /* 0x000fe2000f8e021a */
[----:B------:R-:W-:Y:S01]  /*0200*/  IADD3 R2, P0, PT, R2, 0x10, RZ ;  /* 0x0000001002027810 */ /* 0x000fe20007f1e0ff */
[----:B------:R-:W-:-:S03]  /*0210*/  UIMAD.WIDE UR16, UR20, 0x1c, UR26 ;  /* 0x0000001c141078a5 */ /* 0x000fc6000f8e021a */
[----:B------:R-:W-:-:S09]  /*0220*/  IADD3.X R3, PT, PT, RZ, R3, RZ, P0, !PT ;  /* 0x00000003ff037210 */ /* 0x000fd200007fe4ff */
.L_x_1:
[----:B------:R-:W-:Y:S01]  /*0230*/  UIMAD.WIDE UR22, UR20, 0x4, UR26 ;  /* 0x00000004141678a5 */ /* 0x000fe2000f8e021a */
[----:B------:R-:W-:Y:S02]  /*0240*/  IMAD.MOV.U32 R23, RZ, RZ, 0x4 ;  /* 0x00000004ff177424 */ /* 0x000fe400078e00ff */
[----:B------:R-:W-:Y:S01]  /*0250*/  HFMA2 R11, -RZ, RZ, 0, 2.384185791015625e-07 ;  /* 0x00000004ff0b7431 */ /* 0x000fe200000001ff */
[----:B------:R-:W-:Y:S01]  /*0260*/  MOV R25, 0x4 ;  /* 0x0000000400197802 */ /* 0x000fe20000000f00 */
[----:B0-----:R-:W2:Y:S01]  /*0270*/  LDG.E R21, desc[UR18][R2.64+-0x10] ;  /* 0xfffff01202157981 */ /* 0x001ea2000c1e1900 */
[C---:B------:R-:W-:Y:S01]  /*0280*/  IMAD.WIDE R22, R14.reuse, R23, UR26 ;  /* 0x0000001a0e167e25 */ /* 0x040fe2000f8e0217 */
[----:B------:R-:W-:Y:S02]  /*0290*/  MOV R8, UR22 ;  /* 0x0000001600087c02 */ /* 0x000fe40008000f00 */
[----:B------:R-:W-:Y:S01]  /*02a0*/  MOV R9, UR23 ;  /* 0x0000001700097c02 */ /* 0x000fe20008000f00 */
[----:B------:R-:W3:Y:S02]  /*02b0*/  LDG.E R19, desc[UR18][R2.64+-0xc] ;  /* 0xfffff41202137981 */ /* 0x000ee4000c1e1900 */
[----:B------:R-:W-:-:S02]  /*02c0*/  IMAD.WIDE R8, R14, 0x4, R8 ;  /* 0x000000040e087825 */ /* 0x000fc400078e0208 */
[----:B------:R-:W2:Y:S01]  /*02d0*/  LDG.E R22, desc[UR18][R22.64] ;  /* 0x0000001216167981 */ /* 0x000ea2000c1e1900 */
[----:B------:R-:W-:Y:S01]  /*02e0*/  MOV R5, 0x4 ;  /* 0x0000000400057802 */ /* 0x000fe20000000f00 */
[C---:B------:R-:W-:Y:S02]  /*02f0*/  IMAD.WIDE R24, R14.reuse, R25, UR6 ;  /* 0x000000060e187e25 */ /* 0x040fe4000f8e0219 */
[----:B------:R0:W3:Y:S02]  /*0300*/  LDG.E R20, desc[UR18][R8.64] ;  /* 0x0000001208147981 */ /* 0x0000e4000c1e1900 */
[----:B------:R-:W-:Y:S02]  /*0310*/  IMAD.WIDE R10, R14, R11, UR8 ;  /* 0x000000080e0a7e25 */ /* 0x000fe4000f8e020b */
[----:B------:R-:W4:Y:S04]  /*0320*/  LDG.E R18, desc[UR18][R24.64] ;  /* 0x0000001218127981 */ /* 0x000f28000c1e1900 */
[----:B------:R-:W4:Y:S01]  /*0330*/  LDG.E R17, desc[UR18][R2.64+-0x8] ;  /* 0xfffff81202117981 */ /* 0x000f22000c1e1900 */
[----:B0-----:R-:W-:-:S02]  /*0340*/  HFMA2 R9, -RZ, RZ, 0, 2.384185791015625e-07 ;  /* 0x00000004ff097431 */ /* 0x001fc400000001ff */
[----:B------:R-:W-:Y:S01]  /*0350*/  IMAD.MOV.U32 R7, RZ, RZ, 0x4 ;  /* 0x00000004ff077424 */ /* 0x000fe200078e00ff */
[----:B------:R0:W5:Y:S01]  /*0360*/  LDG.E R16, desc[UR18][R10.64] ;  /* 0x000000120a107981 */ /* 0x000162000c1e1900 */
[----:B------:R-:W-:-:S03]  /*0370*/  IMAD.WIDE R4, R14, R5, UR10 ;  /* 0x0000000a0e047e25 */ /* 0x000fc6000f8e0205 */
[----:B------:R-:W5:Y:S01]  /*0380*/  LDG.E R15, desc[UR18][R2.64+-0x4] ;  /* 0xfffffc12020f7981 */ /* 0x000f62000c1e1900 */
[C---:B------:R-:W-:Y:S01]  /*0390*/  IMAD.WIDE R6, R14.reuse, R7, UR12 ;  /* 0x0000000c0e067e25 */ /* 0x040fe2000f8e0207 */
[----:B------:R-:W-:Y:S02]  /*03a0*/  MOV R27, 0x4 ;  /* 0x00000004001b7802 */ /* 0x000fe40000000f00 */
[----:B------:R1:W5:Y:S01]  /*03b0*/  LDG.E R4, desc[UR18][R4.64] ;  /* 0x0000001204047981 */ /* 0x000362000c1e1900 */
[----:B------:R-:W-:-:S03]  /*03c0*/  IMAD.WIDE R8, R14, R9, UR14 ;  /* 0x0000000e0e087e25 */ /* 0x000fc6000f8e0209 */
[----:B------:R-:W5:Y:S01]  /*03d0*/  LDG.E R23, desc[UR18][R2.64] ;  /* 0x0000001202177981 */ /* 0x000f62000c1e1900 */
[----:B0-----:R-:W-:-:S03]  /*03e0*/  IMAD.WIDE R10, R14, R27, UR16 ;  /* 0x000000100e0a7e25 */ /* 0x001fc6000f8e021b */
[----:B------:R-:W5:Y:S04]  /*03f0*/  LDG.E R7, desc[UR18][R6.64] ;  /* 0x0000001206077981 */ /* 0x000f68000c1e1900 */
[----:B------:R-:W5:Y:S04]  /*0400*/  LDG.E R24, desc[UR18][R2.64+0x4] ;  /* 0x0000041202187981 */ /* 0x000f68000c1e1900 */
[----:B------:R-:W5:Y:S04]  /*0410*/  LDG.E R8, desc[UR18][R8.64] ;  /* 0x0000001208087981 */ /* 0x000f68000c1e1900 */
[----:B------:R-:W5:Y:S04]  /*0420*/  LDG.E R25, desc[UR18][R2.64+0x8] ;  /* 0x0000081202197981 */ /* 0x000f68000c1e1900 */
[----:B------:R-:W5:Y:S04]  /*0430*/  LDG.E R10, desc[UR18][R10.64] ;  /* 0x000000120a0a7981 */ /* 0x000f68000c1e1900 */
[----:B------:R0:W5:Y:S01]  /*0440*/  LDG.E R27, desc[UR18][R2.64+0xc] ;  /* 0x00000c12021b7981 */ /* 0x000162000c1e1900 */
[----:B------:R-:W-:-:S04]  /*0450*/  UIADD3 UR5, UPT, UPT, UR5, 0x8, URZ ;  /* 0x0000000805057890 */ /* 0x000fc8000fffe0ff */
[----:B------:R-:W-:Y:S01]  /*0460*/  UISETP.NE.AND UP0, UPT, UR5, URZ, UPT ;  /* 0x000000ff0500728c */ /* 0x000fe2000bf05270 */
[----:B-1----:R-:W-:Y:S02]  /*0470*/  MOV R5, UR20 ;  /* 0x0000001400057c02 */ /* 0x002fe40008000f00 */
[----:B0-----:R-:W-:Y:S02]  /*0480*/  IADD3 R2, P0, PT, R2, 0x20, RZ ;  /* 0x0000002002027810 */ /* 0x001fe40007f1e0ff */
[----:B------:R-:W-:Y:S02]  /*0490*/  LEA R14, R5, R14, 0x3 ;  /* 0x0000000e050e7211 */ /* 0x000fe400078e18ff */
[----:B------:R-:W-:Y:S01]  /*04a0*/  IADD3.X R3, PT, PT, RZ, R3, RZ, P0, !PT ;  /* 0x00000003ff037210 */ /* 0x000fe200007fe4ff */
[----:B--2---:R-:W-:-:S04]  /*04b0*/  FFMA R22, R21, R22, R12 ;  /* 0x0000001615167223 */ /* 0x004fc8000000000c */
[----:B---3--:R-:W-:-:S04]  /*04c0*/  FFMA R20, R19, R20, R22 ;  /* 0x0000001413147223 */ /* 0x008fc80000000016 */
[----:B----4-:R-:W-:-:S04]  /*04d0*/  FFMA R18, R17, R18, R20 ;  /* 0x0000001211127223 */ /* 0x010fc80000000014 */
[----:B-----5:R-:W-:-:S04]  /*04e0*/  FFMA R16, R15, R16, R18 ;  /* 0x000000100f107223 */ /* 0x020fc80000000012 */
[----:B------:R-:W-:-:S04]  /*04f0*/  FFMA R23, R23, R4, R16 ;  /* 0x0000000417177223 */ /* 0x000fc80000000010 */
[----:B------:R-:W-:-:S04]  /*0500*/  FFMA R24, R24, R7, R23 ;  /* 0x0000000718187223 */ /* 0x000fc80000000017 */
[----:B------:R-:W-:-:S04]  /*0510*/  FFMA R8, R25, R8, R24 ;  /* 0x0000000819087223 */ /* 0x000fc80000000018 */
[----:B------:R-:W-:Y:S01]  /*0520*/  FFMA R12, R27, R10, R8 ;  /* 0x0000000a1b0c7223 */ /* 0x000fe20000000008 */
[----:B------:R-:W-:Y:S06]  /*0530*/  BRA.U UP0, `(.L_x_1) ;  /* 0xfffffffd003c7547 */ /* 0x000fec000b83ffff */
.L_x_0:
[----:B------:R-:W-:-:S04]  /*0540*/  ULOP3.LUT UR6, UR20, 0x7, URZ, 0xc0, !UPT ;  /* 0x0000000714067892 */ /* 0x000fc8000f8ec0ff */
[----:B------:R-:W-:-:S09]  /*0550*/  UISETP.NE.AND UP0, UPT, UR6, URZ, UPT ;  /* 0x000000ff0600728c */ /* 0x000fd2000bf05270 */
[----:B------:R-:W-:Y:S05]  /*0560*/  BRA.U !UP0, `(.L_x_2) ;  /* 0x0000000508387547 */ /* 0x000fea000b800000 */
[----:B------:R-:W-:Y:S02]  /*0570*/  UISETP.GE.U32.AND UP0, UPT, UR6, 0x4, UPT ;  /* 0x000000040600788c */ /* 0x000fe4000bf06070 */
[----:B------:R-:W-:-:S04]  /*0580*/  ULOP3.LUT UR5, UR20, 0x3, URZ, 0xc0, !UPT ;  /* 0x0000000314057892 */ /* 0x000fc8000f8ec0ff */
[----:B------:R-:W-:-:S03]  /*0590*/  UISETP.NE.AND UP1, UPT, UR5, URZ, UPT ;  /* 0x000000ff0500728c */ /* 0x000fc6000bf25270 */
[----:B------:R-:W-:Y:S08]  /*05a0*/  BRA.U !UP0, `(.L_x_3) ;  /* 0x00000001087c7547 */ /* 0x000ff0000b800000 */
[----:B------:R-:W1:Y:S01]  /*05b0*/  LDC.64 R6, c[0x0][0x388] ;  /* 0x0000e200ff067b82 */ /* 0x000e620000000a00 */
[----:B------:R-:W2:Y:S01]  /*05c0*/  LDCU.64 UR6, c[0x0][0x380] ;  /* 0x00007000ff0677ac */ /* 0x000ea20008000a00 */
[----:B------:R-:W-:Y:S01]  /*05d0*/  IMAD.U32 R9, RZ, RZ, UR4 ;  /* 0x00000004ff097e24 */ /* 0x000fe2000f8e00ff */
[C---:B------:R-:W-:Y:S02]  /*05e0*/  IADD3 R3, PT, PT, R13.reuse, UR4, RZ ;  /* 0x000000040d037c10 */ /* 0x040fe4000fffe0ff */
[----:B------:R-:W-:Y:S01]  /*05f0*/  IADD3 R10, P0, PT, R13, UR4, RZ ;  /* 0x000000040d0a7c10 */ /* 0x000fe2000ff1e0ff */
[----:B------:R-:W-:Y:S01]  /*0600*/  IMAD R9, R9, UR20, R0 ;  /* 0x0000001409097c24 */ /* 0x000fe2000f8e0200 */
[----:B------:R-:W-:Y:S01]  /*0610*/  MOV R11, UR20 ;  /* 0x00000014000b7c02 */ /* 0x000fe20008000f00 */
[----:B------:R-:W3:Y:S01]  /*0620*/  LDC.64 R4, c[0x0][0x380] ;  /* 0x0000e000ff047b82 */ /* 0x000ee20000000a00 */
[----:B------:R-:W-:Y:S01]  /*0630*/  MOV R15, UR20 ;  /* 0x00000014000f7c02 */ /* 0x000fe20008000f00 */
[----:B-1----:R-:W-:Y:S01]  /*0640*/  IMAD.WIDE R6, R9, 0x4, R6 ;  /* 0x0000000409067825 */ /* 0x002fe200078e0206 */
[----:B------:R-:W-:-:S05]  /*0650*/  MOV R9, UR20 ;  /* 0x0000001400097c02 */ /* 0x000fca0008000f00 */
[----:B------:R-:W-:Y:S02]  /*0660*/  IMAD.WIDE R8, R9, 0x4, R6 ;  /* 0x0000000409087825 */ /* 0x000fe400078e0206 */
[----:B0-----:R-:W4:Y:S02]  /*0670*/  LDG.E R6, desc[UR18][R6.64] ;  /* 0x0000001206067981 */ /* 0x001f24000c1e1900 */
[----:B---3--:R-:W-:Y:S01]  /*0680*/  IMAD.WIDE.U32 R4, R3, 0x4, R4 ;  /* 0x0000000403047825 */ /* 0x008fe200078e0004 */
[----:B------:R-:W-:Y:S01]  /*0690*/  IADD3.X R3, PT, PT, RZ, RZ, RZ, P0, !PT ;  /* 0x000000ffff037210 */ /* 0x000fe200007fe4ff */
[----:B------:R-:W3:Y:S01]  /*06a0*/  LDG.E R17, desc[UR18][R8.64] ;  /* 0x0000001208117981 */ /* 0x000ee2000c1e1900 */
[----:B--2---:R-:W-:-:S03]  /*06b0*/  LEA R2, P0, R10, UR6, 0x2 ;  /* 0x000000060a027c11 */ /* 0x004fc6000f8010ff */
[----:B------:R-:W4:Y:S01]  /*06c0*/  LDG.E R5, desc[UR18][R4.64] ;  /* 0x0000001204057981 */ /* 0x000f22000c1e1900 */
[----:B------:R-:W-:Y:S01]  /*06d0*/  LEA.HI.X R3, R10, UR7, R3, 0x2, P0 ;  /* 0x000000070a037c11 */ /* 0x000fe200080f1403 */
[----:B------:R-:W-:-:S04]  /*06e0*/  IMAD.WIDE R10, R11, 0x4, R8 ;  /* 0x000000040b0a7825 */ /* 0x000fc800078e0208 */
[----:B------:R-:W3:Y:S01]  /*06f0*/  LDG.E R16, desc[UR18][R2.64+0x4] ;  /* 0x0000041202107981 */ /* 0x000ee2000c1e1900 */
[----:B------:R-:W-:-:S03]  /*0700*/  IMAD.WIDE R14, R15, 0x4, R10 ;  /* 0x000000040f0e7825 */ /* 0x000fc600078e020a */
[----:B------:R-:W2:Y:S04]  /*0710*/  LDG.E R19, desc[UR18][R10.64] ;  /* 0x000000120a137981 */ /* 0x000ea8000c1e1900 */
[----:B------:R-:W2:Y:S04]  /*0720*/  LDG.E R18, desc[UR18][R2.64+0x8] ;  /* 0x0000081202127981 */ /* 0x000ea8000c1e1900 */
[----:B------:R-:W5:Y:S04]  /*0730*/  LDG.E R20, desc[UR18][R2.64+0xc] ;  /* 0x00000c1202147981 */ /* 0x000f68000c1e1900 */
[----:B------:R-:W5:Y:S01]  /*0740*/  LDG.E R14, desc[UR18][R14.64] ;  /* 0x000000120e0e7981 */ /* 0x000f62000c1e1900 */
[----:B------:R-:W-:Y:S01]  /*0750*/  UIADD3 UR4, UPT, UPT, UR4, 0x4, URZ ;  /* 0x0000000404047890 */ /* 0x000fe2000fffe0ff */
[----:B----4-:R-:W-:-:S04]  /*0760*/  FFMA R5, R5, R6, R12 ;  /* 0x0000000605057223 */ /* 0x010fc8000000000c */
[----:B---3--:R-:W-:-:S04]  /*0770*/  FFMA R5, R16, R17, R5 ;  /* 0x0000001110057223 */ /* 0x008fc80000000005 */
[----:B--2---:R-:W-:-:S04]  /*0780*/  FFMA R5, R18, R19, R5 ;  /* 0x0000001312057223 */ /* 0x004fc80000000005 */
[----:B-----5:R-:W-:-:S07]  /*0790*/  FFMA R12, R20, R14, R5 ;  /* 0x0000000e140c7223 */ /* 0x020fce0000000005 */
.L_x_3:
[----:B------:R-:W-:Y:S05]  /*07a0*/  BRA.U !UP1, `(.L_x_2) ;  /* 0x0000000109a87547 */ /* 0x000fea000b800000 */
[----:B------:R-:W-:Y:S01]  /*07b0*/  UISETP.NE.AND UP0, UPT, UR5, 0x1, UPT ;  /* 0x000000010500788c */ /* 0x000fe2000bf05270 */
[----:B------:R-:W-:Y:S01]  /*07c0*/  MOV R7, UR4 ;  /* 0x0000000400077c02 */ /* 0x000fe20008000f00 */
[----:B------:R-:W-:Y:S02]  /*07d0*/  ULOP3.LUT UR5, UR20, 0x1, URZ, 0xc0, !UPT ;  /* 0x0000000114057892 */ /* 0x000fe4000f8ec0ff */
[----:B------:R-:W-:Y:S02]  /*07e0*/  MOV R15, UR20 ;  /* 0x00000014000f7c02 */ /* 0x000fe40008000f00 */
[----:B------:R-:W-:Y:S01]  /*07f0*/  UISETP.NE.U32.AND UP1, UPT, UR5, 0x1, UPT ;  /* 0x000000010500788c */ /* 0x000fe2000bf25070 */
[----:B------:R-:W-:-:S04]  /*0800*/  PLOP3.LUT P1, PT, PT, PT, UP0, 0x80, 0x8 ;  /* 0x000000000008781c */ /* 0x000fc80003f2f008 */
[----:B------:R-:W1:Y:S01]  /*0810*/  @UP0 LDCU.128 UR8, c[0x0][0x380] ;  /* 0x00007000ff0807ac */ /* 0x000e620008000c00 */
[----:B------:R-:W-:Y:S01]  /*0820*/  PLOP3.LUT P0, PT, PT, PT, UP1, 0x80, 0x8 ;  /* 0x000000000008781c */ /* 0x000fe20003f0f018 */
[----:B------:R-:W2:Y:S04]  /*0830*/  @UP0 LDCU.64 UR6, c[0x0][0x380] ;  /* 0x00007000ff0607ac */ /* 0x000ea80008000a00 */
[----:B------:R-:W3:Y:S03]  /*0840*/  @!UP1 LDCU.128 UR12, c[0x0][0x380] ;  /* 0x00007000ff0c97ac */ /* 0x000ee60008000c00 */
[C---:B------:R-:W-:Y:S02]  /*0850*/  @P1 IADD3 R3, PT, PT, R13.reuse, UR4, RZ ;  /* 0x000000040d031c10 */ /* 0x040fe4000fffe0ff */
[----:B------:R-:W-:Y:S01]  /*0860*/  @P1 IADD3 R6, P2, PT, R13, UR4, RZ ;  /* 0x000000040d061c10 */ /* 0x000fe2000ff5e0ff */
[----:B------:R-:W-:Y:S01]  /*0870*/  @UP0 UIADD3 UR4, UPT, UPT, UR4, 0x2, URZ ;  /* 0x0000000204040890 */ /* 0x000fe2000fffe0ff */
[----:B-1----:R-:W-:Y:S01]  /*0880*/  MOV R11, UR9 ;  /* 0x00000009000b7c02 */ /* 0x002fe20008000f00 */
[----:B------:R-:W-:Y:S01]  /*0890*/  IMAD.U32 R10, RZ, RZ, UR8 ;  /* 0x00000008ff0a7e24 */ /* 0x000fe2000f8e00ff */
[----:B------:R-:W-:-:S02]  /*08a0*/  MOV R4, UR10 ;  /* 0x0000000a00047c02 */ /* 0x000fc40008000f00 */
[----:B------:R-:W-:Y:S01]  /*08b0*/  MOV R5, UR11 ;  /* 0x0000000b00057c02 */ /* 0x000fe20008000f00 */
[----:B------:R-:W-:-:S04]  /*08c0*/  @P1 IMAD.WIDE.U32 R10, R3, 0x4, R10 ;  /* 0x00000004030a1825 */ /* 0x000fc800078e000a */
[----:B------:R-:W-:Y:S01]  /*08d0*/  @P1 IMAD R3, R7, UR20, R0 ;  /* 0x0000001407031c24 */ /* 0x000fe2000f8e0200 */
[----:B------:R-:W-:Y:S01]  /*08e0*/  @P1 IADD3.X R7, PT, PT, RZ, RZ, RZ, P2, !PT ;  /* 0x000000ffff071210 */ /* 0x000fe200017fe4ff */
[----:B------:R-:W-:Y:S01]  /*08f0*/  IMAD.U32 R19, RZ, RZ, UR4 ;  /* 0x00000004ff137e24 */ /* 0x000fe2000f8e00ff */
[C---:B--2---:R-:W-:Y:S01]  /*0900*/  @P1 LEA R2, P2, R6.reuse, UR6, 0x2 ;  /* 0x0000000606021c11 */ /* 0x044fe2000f8410ff */
[----:B------:R-:W-:Y:S01]  /*0910*/  @P1 IMAD.WIDE R4, R3, 0x4, R4 ;  /* 0x0000000403041825 */ /* 0x000fe200078e0204 */
[----:B------:R-:W-:Y:S01]  /*0920*/  @!P0 IADD3 R17, PT, PT, R13, UR4, RZ ;  /* 0x000000040d118c10 */ /* 0x000fe2000fffe0ff */
[----:B0-----:R-:W2:Y:S01]  /*0930*/  @P1 LDG.E R11, desc[UR18][R10.64] ;  /* 0x000000120a0b1981 */ /* 0x001ea2000c1e1900 */
[----:B------:R-:W-:Y:S01]  /*0940*/  @P1 LEA.HI.X R3, R6, UR7, R7, 0x2, P2 ;  /* 0x0000000706031c11 */ /* 0x000fe200090f1407 */
[----:B------:R-:W-:Y:S01]  /*0950*/  @!P0 IMAD R19, R19, UR20, R0 ;  /* 0x0000001413138c24 */ /* 0x000fe2000f8e0200 */
[----:B---3--:R-:W-:Y:S01]  /*0960*/  MOV R6, UR12 ;  /* 0x0000000c00067c02 */ /* 0x008fe20008000f00 */
[----:B------:R-:W-:Y:S01]  /*0970*/  @P1 IMAD.WIDE R14, R15, 0x4, R4 ;  /* 0x000000040f0e1825 */ /* 0x000fe200078e0204 */
[----:B------:R-:W-:Y:S01]  /*0980*/  MOV R7, UR13 ;  /* 0x0000000d00077c02 */ /* 0x000fe20008000f00 */
[----:B------:R-:W2:Y:S01]  /*0990*/  @P1 LDG.E R4, desc[UR18][R4.64] ;  /* 0x0000001204041981 */ /* 0x000ea2000c1e1900 */
[----:B------:R-:W-:-:S02]  /*09a0*/  MOV R8, UR14 ;  /* 0x0000000e00087c02 */ /* 0x000fc40008000f00 */
[----:B------:R-:W-:Y:S01]  /*09b0*/  MOV R9, UR15 ;  /* 0x0000000f00097c02 */ /* 0x000fe20008000f00 */
[----:B------:R-:W-:Y:S01]  /*09c0*/  @!P0 IMAD.WIDE.U32 R6, R17, 0x4, R6 ;  /* 0x0000000411068825 */ /* 0x000fe200078e0006 */
[----:B------:R-:W3:Y:S03]  /*09d0*/  @P1 LDG.E R14, desc[UR18][R14.64] ;  /* 0x000000120e0e1981 */ /* 0x000ee6000c1e1900 */
[----:B------:R-:W-:Y:S01]  /*09e0*/  @!P0 IMAD.WIDE R8, R19, 0x4, R8 ;  /* 0x0000000413088825 */ /* 0x000fe200078e0208 */
[----:B------:R-:W3:Y:S04]  /*09f0*/  @P1 LDG.E R2, desc[UR18][R2.64+0x4] ;  /* 0x0000041202021981 */ /* 0x000ee8000c1e1900 */
[----:B------:R-:W4:Y:S04]  /*0a00*/  @!P0 LDG.E R7, desc[UR18][R6.64] ;  /* 0x0000001206078981 */ /* 0x000f28000c1e1900 */
[----:B------:R-:W4:Y:S01]  /*0a10*/  @!P0 LDG.E R8, desc[UR18][R8.64] ;  /* 0x0000001208088981 */ /* 0x000f22000c1e1900 */
[----:B--2---:R-:W-:-:S04]  /*0a20*/  @P1 FFMA R11, R11, R4, R12 ;  /* 0x000000040b0b1223 */ /* 0x004fc8000000000c */
[----:B---3--:R-:W-:-:S04]  /*0a30*/  @P1 FFMA R12, R2, R14, R11 ;  /* 0x0000000e020c1223 */ /* 0x008fc8000000000b */
[----:B----4-:R-:W-:-:S07]  /*0a40*/  @!P0 FFMA R12, R7, R8, R12 ;  /* 0x00000008070c8223 */ /* 0x010fce000000000c */
.L_x_2:
[----:B------:R-:W1:Y:S01]  /*0a50*/  LDC.64 R2, c[0x0][0x390] ;  /* 0x0000e400ff027b82 */ /* 0x000e620000000a00 */
[----:B------:R-:W-:-:S05]  /*0a60*/  IADD3 R13, PT, PT, R0, R13, RZ ;  /* 0x0000000d000d7210 */ /* 0x000fca0007ffe0ff */
[----:B-1----:R-:W-:-:S05]  /*0a70*/  IMAD.WIDE R2, R13, 0x4, R2 ;  /* 0x000000040d027825 */ /* 0x002fca00078e0202 */
[----:B0-----:R-:W-:Y:S01]  /*0a80*/  STG.E desc[UR18][R2.64], R12 ;  /* 0x0000000c02007986 */ /* 0x001fe2000c101912 */
[----:B------:R-:W-:Y:S05]  /*0a90*/  EXIT ;  /* 0x000000000000794d */ /* 0x000fea0003800000 */
.L_x_4:
[----:B------:R-:W-:-:S00]  /*0aa0*/  BRA `(.L_x_4) ;  /* 0xfffffffc00fc7947 */ /* 0x000fc0000383ffff */
[----:B------:R-:W-:-:S00]  /*0ab0*/  NOP ;  /* 0x0000000000007918 */ /* 0x000fc00000000000 */
        /* <DEDUP_REMOVED lines=12> */
.L_x_6:


//--------------------- .text._Z12TransposeMulPfS_i --------------------------
	.section	.text._Z12TransposeMulPfS_i,"ax",@progbits
	.align	128
        .global         _Z12TransposeMulPfS_i
        .type           _Z12TransposeMulPfS_i,@function
        .size           _Z12TransposeMulPfS_i,(.L_x_7 - _Z12TransposeMulPfS_i)
        .other          _Z12TransposeMulPfS_i,@"STO_CUDA_ENTRY STV_DEFAULT"
_Z12TransposeMulPfS_i:
.text._Z12TransposeMulPfS_i:
[----:B------:R-:W-:Y:S01]  /*0000*/  LDC R1, c[0x0][0x37c] ;  /* 0x0000df00ff017b82 */ /* 0x000fe20000000800 */
[----:B------:R-:W0:Y:S07]  /*0010*/  S2R R3, SR_TID.Y ;  /* 0x0000000000037919 */ /* 0x000e2e0000002200 */
[----:B------:R-:W0:Y:S01]  /*0020*/  LDC R0, c[0x0][0x364] ;  /* 0x0000d900ff007b82 */ /* 0x000e220000000800 */
[----:B------:R-:W1:Y:S01]  /*0030*/  LDCU UR6, c[0x0][0x390] ;  /* 0x00007200ff0677ac */ /* 0x000e620008000800 */
[----:B------:R-:W2:Y:S06]  /*0040*/  S2R R2, SR_TID.X ;  /* 0x0000000000027919 */ /* 0x000eac0000002100 */
[----:B------:R-:W0:Y:S08]  /*0050*/  S2UR UR4, SR_CTAID.Y ;  /* 0x00000000000479c3 */ /* 0x000e300000002600 */
[----:B------:R-:W2:Y:S08]  /*0060*/  S2UR UR5, SR_CTAID.X ;  /* 0x00000000000579c3 */ /* 0x000eb00000002500 */
[----:B------:R-:W2:Y:S01]  /*0070*/  LDC R7, c[0x0][0x360] ;  /* 0x0000d800ff077b82 */ /* 0x000ea20000000800 */
[----:B0-----:R-:W-:-:S02]  /*0080*/  IMAD R0, R0, UR4, R3 ;  /* 0x0000000400007c24 */ /* 0x001fc4000f8e0203 */
[----:B--2---:R-:W-:-:S05]  /*0090*/  IMAD R7, R7, UR5, R2 ;  /* 0x0000000507077c24 */ /* 0x004fca000f8e0202 */
[----:B------:R-:W-:-:S04]  /*00a0*/  VIMNMX R2, PT, PT, R0, R7, !PT ;  /* 0x0000000700027248 */ /* 0x000fc80007fe0100 */
[----:B-1----:R-:W-:-:S13]  /*00b0*/  ISETP.GE.AND P0, PT, R2, UR6, PT ;  /* 0x0000000602007c0c */ /* 0x002fda000bf06270 */
[----:B------:R-:W-:Y:S05]  /*00c0*/  @P0 EXIT ;  /* 0x000000000000094d */ /* 0x000fea0003800000 */
[----:B------:R-:W0:Y:S01]  /*00d0*/  LDC.64 R2, c[0x0][0x380] ;  /* 0x0000e000ff027b82 */ /* 0x000e220000000a00 */
[----:B------:R-:W1:Y:S01]  /*00e0*/  LDCU.64 UR4, c[0x0][0x358] ;  /* 0x00006b00ff0477ac */ /* 0x000e620008000a00 */
[----:B------:R-:W-:-:S04]  /*00f0*/  IMAD R5, R7, UR6, R0 ;  /* 0x0000000607057c24 */ /* 0x000fc8000f8e0200 */
[----:B0-----:R-:W-:Y:S02]  /*0100*/  IMAD.WIDE R2, R5, 0x4, R2 ;  /* 0x0000000405027825 */ /* 0x001fe400078e0202 */
[----:B------:R-:W0:Y:S04]  /*0110*/  LDC.64 R4, c[0x0][0x388] ;  /* 0x0000e200ff047b82 */ /* 0x000e280000000a00 */
[----:B-1----:R-:W2:Y:S01]  /*0120*/  LDG.E R3, desc[UR4][R2.64] ;  /* 0x0000000402037981 */ /* 0x002ea2000c1e1900 */
[----:B------:R-:W-:-:S04]  /*0130*/  IMAD R7, R0, UR6, R7 ;  /* 0x0000000600077c24 */ /* 0x000fc8000f8e0207 */
[----:B0-----:R-:W-:-:S05]  /*0140*/  IMAD.WIDE R4, R7, 0x4, R4 ;  /* 0x0000000407047825 */ /* 0x001fca00078e0204 */
[----:B--2---:R-:W-:Y:S01]  /*0150*/  STG.E desc[UR4][R4.64], R3 ;  /* 0x0000000304007986 */ /* 0x004fe2000c101904 */
[----:B------:R-:W-:Y:S05]  /*0160*/  EXIT ;  /* 0x000000000000794d */ /* 0x000fea0003800000 */
.L_x_5:
        /* <DEDUP_REMOVED lines=9> */
.L_x_7:


//--------------------- .nv.shared.reserved.0     --------------------------
	.section	.nv.shared.reserved.0,"aw",@nobits
	.weak		__nv_reservedSMEM_offset_0_alias
	.size		__nv_reservedSMEM_offset_0_alias, 0, 64
	.other		__nv_reservedSMEM_offset_0_alias,@"STO_CUDA_RESERVED_SHARED STV_DEFAULT"
__nv_reservedSMEM_offset_0_alias:
	.zero		0
	.zero		64


//--------------------- .nv.constant0._Z9MatrixMulPfS_S_i --------------------------
	.section	.nv.constant0._Z9MatrixMulPfS_S_i,"a",@progbits
	.sectionflags	@""
	.align	4
.nv.constant0._Z9MatrixMulPfS_S_i:
	.zero		924


//--------------------- .nv.constant0._Z12TransposeMulPfS_i --------------------------
	.section	.nv.constant0._Z12TransposeMulPfS_i,"a",@progbits
	.sectionflags	@""
	.align	4
.nv.constant0._Z12TransposeMulPfS_i:
	.zero		916


//--------------------- SYMBOLS --------------------------

	.type		.nv.reservedSmem.offset0,@object
	.size		.nv.reservedSmem.offset0,0x4
